	.headerflags	@"EF_CUDA_TEXMODE_UNIFIED EF_CUDA_64BIT_ADDRESS EF_CUDA_ACCELERATORS EF_CUDA_SM90 EF_CUDA_VIRTUAL_SM(EF_CUDA_SM90)"
	.elftype	@"ET_EXEC"


//--------------------- .nv.info                  --------------------------
	.section	.nv.info,"",@"SHT_CUDA_INFO"
	.align	4


	//----- nvinfo : EIATTR_REGCOUNT
	.align		4
        /*0000*/ 	.byte	0x04, 0x2f
        /*0002*/ 	.short	(.L_3 - .L_2)
	.align		4
.L_2:
        /*0004*/ 	.word	index@(triton_poi_fused__native_batch_norm_legit_no_training_add_relu_15)
        /*0008*/ 	.word	0x0000001a


	//----- nvinfo : EIATTR_MIN_STACK_SIZE
	.align		4
.L_3:
        /*000c*/ 	.byte	0x04, 0x12
        /*000e*/ 	.short	(.L_5 - .L_4)
	.align		4
.L_4:
        /*0010*/ 	.word	index@(triton_poi_fused__native_batch_norm_legit_no_training_add_relu_15)
        /*0014*/ 	.word	0x00000000


	//----- nvinfo : EIATTR_FRAME_SIZE
	.align		4
.L_5:
        /*0018*/ 	.byte	0x04, 0x11
        /*001a*/ 	.short	(.L_7 - .L_6)
	.align		4
.L_6:
        /*001c*/ 	.word	index@(triton_poi_fused__native_batch_norm_legit_no_training_add_relu_15)
        /*0020*/ 	.word	0x00000000


	//----- nvinfo : EIATTR_MIN_STACK_SIZE
	.align		4
.L_7:
        /*0024*/ 	.byte	0x04, 0x12
        /*0026*/ 	.short	(.L_9 - .L_8)
	.align		4
.L_8:
        /*0028*/ 	.word	index@(triton_poi_fused__native_batch_norm_legit_no_training_add_relu_15)
        /*002c*/ 	.word	0x00000000
.L_9:


//--------------------- .nv.info.triton_poi_fused__native_batch_norm_legit_no_training_add_relu_15 --------------------------
	.section	.nv.info.triton_poi_fused__native_batch_norm_legit_no_training_add_relu_15,"",@"SHT_CUDA_INFO"
	.sectionflags	@""
	.align	4


	//----- nvinfo : EIATTR_CUDA_API_VERSION
	.align		4
        /*0000*/ 	.byte	0x04, 0x37
        /*0002*/ 	.short	(.L_11 - .L_10)
.L_10:
        /*0004*/ 	.word	0x0000007c


	//----- nvinfo : EIATTR_KPARAM_INFO
	.align		4
.L_11:
        /*0008*/ 	.byte	0x04, 0x17
        /*000a*/ 	.short	(.L_13 - .L_12)
.L_12:
        /*000c*/ 	.word	0x00000000
        /*0010*/ 	.short	0x000b
        /*0012*/ 	.short	0x0058
        /*0014*/ 	.byte	0x00, 0xf0, 0x11, 0x00


	//----- nvinfo : EIATTR_KPARAM_INFO
	.align		4
.L_13:
        /*0018*/ 	.byte	0x04, 0x17
        /*001a*/ 	.short	(.L_15 - .L_14)
.L_14:
        /*001c*/ 	.word	0x00000000
        /*0020*/ 	.short	0x000a
        /*0022*/ 	.short	0x0050
        /*0024*/ 	.byte	0x00, 0xf4, 0x21, 0x00


	//----- nvinfo : EIATTR_KPARAM_INFO
	.align		4
.L_15:
        /*0028*/ 	.byte	0x04, 0x17
        /*002a*/ 	.short	(.L_17 - .L_16)
.L_16:
        /*002c*/ 	.word	0x00000000
        /*0030*/ 	.short	0x0009
        /*0032*/ 	.short	0x0048
        /*0034*/ 	.byte	0x00, 0xf4, 0x21, 0x00


	//----- nvinfo : EIATTR_KPARAM_INFO
	.align		4
.L_17:
        /*0038*/ 	.byte	0x04, 0x17
        /*003a*/ 	.short	(.L_19 - .L_18)
.L_18:
        /*003c*/ 	.word	0x00000000
        /*0040*/ 	.short	0x0008
        /*0042*/ 	.short	0x0040
        /*0044*/ 	.byte	0x00, 0xf4, 0x21, 0x00


	//----- nvinfo : EIATTR_KPARAM_INFO
	.align		4
.L_19:
        /*0048*/ 	.byte	0x04, 0x17
        /*004a*/ 	.short	(.L_21 - .L_20)
.L_20:
        /*004c*/ 	.word	0x00000000
        /*0050*/ 	.short	0x0007
        /*0052*/ 	.short	0x0038
        /*0054*/ 	.byte	0x00, 0xf4, 0x21, 0x00


	//----- nvinfo : EIATTR_KPARAM_INFO
	.align		4
.L_21:
        /*0058*/ 	.byte	0x04, 0x17
        /*005a*/ 	.short	(.L_23 - .L_22)
.L_22:
        /*005c*/ 	.word	0x00000000
        /*0060*/ 	.short	0x0006
        /*0062*/ 	.short	0x0030
        /*0064*/ 	.byte	0x00, 0xf4, 0x21, 0x00


	//----- nvinfo : EIATTR_KPARAM_INFO
	.align		4
.L_23:
        /*0068*/ 	.byte	0x04, 0x17
        /*006a*/ 	.short	(.L_25 - .L_24)
.L_24:
        /*006c*/ 	.word	0x00000000
        /*0070*/ 	.short	0x0005
        /*0072*/ 	.short	0x0028
        /*0074*/ 	.byte	0x00, 0xf4, 0x21, 0x00


	//----- nvinfo : EIATTR_KPARAM_INFO
	.align		4
.L_25:
        /*0078*/ 	.byte	0x04, 0x17
        /*007a*/ 	.short	(.L_27 - .L_26)
.L_26:
        /*007c*/ 	.word	0x00000000
        /*0080*/ 	.short	0x0004
        /*0082*/ 	.short	0x0020
        /*0084*/ 	.byte	0x00, 0xf4, 0x21, 0x00


	//----- nvinfo : EIATTR_KPARAM_INFO
	.align		4
.L_27:
        /*0088*/ 	.byte	0x04, 0x17
        /*008a*/ 	.short	(.L_29 - .L_28)
.L_28:
        /*008c*/ 	.word	0x00000000
        /*0090*/ 	.short	0x0003
        /*0092*/ 	.short	0x0018
        /*0094*/ 	.byte	0x00, 0xf4, 0x21, 0x00


	//----- nvinfo : EIATTR_KPARAM_INFO
	.align		4
.L_29:
        /*0098*/ 	.byte	0x04, 0x17
        /*009a*/ 	.short	(.L_31 - .L_30)
.L_30:
        /*009c*/ 	.word	0x00000000
        /*00a0*/ 	.short	0x0002
        /*00a2*/ 	.short	0x0010
        /*00a4*/ 	.byte	0x00, 0xf4, 0x21, 0x00


	//----- nvinfo : EIATTR_KPARAM_INFO
	.align		4
.L_31:
        /*00a8*/ 	.byte	0x04, 0x17
        /*00aa*/ 	.short	(.L_33 - .L_32)
.L_32:
        /*00ac*/ 	.word	0x00000000
        /*00b0*/ 	.short	0x0001
        /*00b2*/ 	.short	0x0008
        /*00b4*/ 	.byte	0x00, 0xf4, 0x21, 0x00


	//----- nvinfo : EIATTR_KPARAM_INFO
	.align		4
.L_33:
        /*00b8*/ 	.byte	0x04, 0x17
        /*00ba*/ 	.short	(.L_35 - .L_34)
.L_34:
        /*00bc*/ 	.word	0x00000000
        /*00c0*/ 	.short	0x0000
        /*00c2*/ 	.short	0x0000
        /*00c4*/ 	.byte	0x00, 0xf4, 0x21, 0x00


	//----- nvinfo : EIATTR_SPARSE_MMA_MASK
	.align		4
.L_35:
        /*00c8*/ 	.byte	0x03, 0x50
        /*00ca*/ 	.short	0x0000


	//----- nvinfo : EIATTR_MAXREG_COUNT
	.align		4
        /*00cc*/ 	.byte	0x03, 0x1b
        /*00ce*/ 	.short	0x00ff


	//----- nvinfo : EIATTR_EXIT_INSTR_OFFSETS
	.align		4
        /*00d0*/ 	.byte	0x04, 0x1c
        /*00d2*/ 	.short	(.L_37 - .L_36)


	//   ....[0]....
.L_36:
        /*00d4*/ 	.word	0x00000570


	//----- nvinfo : EIATTR_REQNTID
	.align		4
.L_37:
        /*00d8*/ 	.byte	0x04, 0x10
        /*00da*/ 	.short	(.L_39 - .L_38)
.L_38:
        /*00dc*/ 	.word	0x00000100
        /*00e0*/ 	.word	0x00000001
        /*00e4*/ 	.word	0x00000001


	//----- nvinfo : EIATTR_CBANK_PARAM_SIZE
	.align		4
.L_39:
        /*00e8*/ 	.byte	0x03, 0x19
        /*00ea*/ 	.short	0x005c


	//----- nvinfo : EIATTR_PARAM_CBANK
	.align		4
        /*00ec*/ 	.byte	0x04, 0x0a
        /*00ee*/ 	.short	(.L_41 - .L_40)
	.align		4
.L_40:
        /*00f0*/ 	.word	index@(.nv.constant0.triton_poi_fused__native_batch_norm_legit_no_training_add_relu_15)
        /*00f4*/ 	.short	0x0210
        /*00f6*/ 	.short	0x005c


	//----- nvinfo : EIATTR_SW_WAR
	.align		4
.L_41:
        /*00f8*/ 	.byte	0x04, 0x36
        /*00fa*/ 	.short	(.L_43 - .L_42)
.L_42:
        /*00fc*/ 	.word	0x00000008
.L_43:


//--------------------- .nv.callgraph             --------------------------
	.section	.nv.callgraph,"",@"SHT_CUDA_CALLGRAPH"
	.align	4
	.sectionentsize	8
	.align		4
        /*0000*/ 	.word	0x00000000
	.align		4
        /*0004*/ 	.word	0xffffffff
	.align		4
        /*0008*/ 	.word	0x00000000
	.align		4
        /*000c*/ 	.word	0xfffffffe
	.align		4
        /*0010*/ 	.word	0x00000000
	.align		4
        /*0014*/ 	.word	0xfffffffd
	.align		4
        /*0018*/ 	.word	0x00000000
	.align		4
        /*001c*/ 	.word	0xfffffffc


//--------------------- .nv.constant4             --------------------------
	.section	.nv.constant4,"a",@progbits
	.align	8
	.align		8
.nv.constant4:
        /*0000*/ 	.dword	_$_str
	.align		8
        /*0008*/ 	.dword	_$_str_$_2


//--------------------- .text.triton_poi_fused__native_batch_norm_legit_no_training_add_relu_15 --------------------------
	.section	.text.triton_poi_fused__native_batch_norm_legit_no_training_add_relu_15,"ax",@progbits
	.align	128
        .global         triton_poi_fused__native_batch_norm_legit_no_training_add_relu_15
        .type           triton_poi_fused__native_batch_norm_legit_no_training_add_relu_15,@function
        .size           triton_poi_fused__native_batch_norm_legit_no_training_add_relu_15,(.L_x_1 - triton_poi_fused__native_batch_norm_legit_no_training_add_relu_15)
        .other          triton_poi_fused__native_batch_norm_legit_no_training_add_relu_15,@"STO_CUDA_ENTRY STV_DEFAULT"
triton_poi_fused__native_batch_norm_legit_no_training_add_relu_15:
.text.triton_poi_fused__native_batch_norm_legit_no_training_add_relu_15:
[----:B------:R-:W-:Y:S01]  /*0000*/  LDC R1, c[0x0][0x28] ;  /* 0x00000a00ff017b82 */ /* 0x000fe20000000800 */
[----:B------:R-:W1:Y:S07]  /*0010*/  S2R R0, SR_TID.X ;  /* 0x0000000000007919 */ /* 0x000e6e0000002100 */
[----:B------:R-:W2:Y:S01]  /*0020*/  LDC.64 R16, c[0x0][0x250] ;  /* 0x00009400ff107b82 */ /* 0x000ea20000000a00 */
[----:B------:R-:W-:Y:S01]  /*0030*/  ULDC.64 UR4, c[0x0][0x208] ;  /* 0x0000820000047ab9 */ /* 0x000fe20000000a00 */
[----:B------:R-:W3:Y:S06]  /*0040*/  S2R R5, SR_CTAID.X ;  /* 0x0000000000057919 */ /* 0x000eec0000002500 */
[----:B------:R-:W4:Y:S08]  /*0050*/  LDC.64 R18, c[0x0][0x248] ;  /* 0x00009200ff127b82 */ /* 0x000f300000000a00 */
[----:B------:R-:W5:Y:S08]  /*0060*/  LDC.64 R22, c[0x0][0x218] ;  /* 0x00008600ff167b82 */ /* 0x000f700000000a00 */
[----:B------:R-:W4:Y:S01]  /*0070*/  LDC.64 R8, c[0x0][0x240] ;  /* 0x00009000ff087b82 */ /* 0x000f220000000a00 */
[----:B-1----:R-:W-:-:S07]  /*0080*/  SHF.L.U32 R0, R0, 0x1, RZ ;  /* 0x0000000100007819 */ /* 0x002fce00000006ff */
[----:B------:R-:W1:Y:S01]  /*0090*/  LDC.64 R20, c[0x0][0x220] ;  /* 0x00008800ff147b82 */ /* 0x000e620000000a00 */
[----:B---3--:R-:W-:Y:S02]  /*00a0*/  SHF.R.S32.HI R3, RZ, 0x16, R5 ;  /* 0x00000016ff037819 */ /* 0x008fe40000011405 */
[----:B------:R-:W-:Y:S02]  /*00b0*/  LOP3.LUT R0, R0, 0x1fe, RZ, 0xc0, !PT ;  /* 0x000001fe00007812 */ /* 0x000fe400078ec0ff */
[----:B------:R-:W-:-:S03]  /*00c0*/  SGXT R3, R3, 0x1 ;  /* 0x000000010303781a */ /* 0x000fc60000000200 */
[----:B------:R-:W3:Y:S01]  /*00d0*/  LDC.64 R14, c[0x0][0x230] ;  /* 0x00008c00ff0e7b82 */ /* 0x000ee20000000a00 */
[----:B------:R-:W-:-:S04]  /*00e0*/  LEA R12, R5, R0, 0x9 ;  /* 0x00000000050c7211 */ /* 0x000fc800078e48ff */
[----:B------:R-:W-:-:S03]  /*00f0*/  LEA.HI R3, R3, R12, RZ, 0x6 ;  /* 0x0000000c03037211 */ /* 0x000fc600078f30ff */
[----:B------:R-:W1:Y:S01]  /*0100*/  LDC.64 R4, c[0x0][0x228] ;  /* 0x00008a00ff047b82 */ /* 0x000e620000000a00 */
[--C-:B------:R-:W-:Y:S02]  /*0110*/  SHF.R.S32.HI R13, RZ, 0x6, R3.reuse ;  /* 0x00000006ff0d7819 */ /* 0x100fe40000011403 */
[----:B------:R-:W-:-:S04]  /*0120*/  SHF.R.S32.HI R0, RZ, 0x1f, R3 ;  /* 0x0000001fff007819 */ /* 0x000fc80000011403 */
[----:B------:R-:W-:Y:S01]  /*0130*/  LEA.HI R0, R0, R13, RZ, 0xb ;  /* 0x0000000d00007211 */ /* 0x000fe200078f58ff */
[----:B------:R-:W3:Y:S03]  /*0140*/  LDC.64 R10, c[0x0][0x238] ;  /* 0x00008e00ff0a7b82 */ /* 0x000ee60000000a00 */
[----:B------:R-:W-:-:S04]  /*0150*/  LOP3.LUT R0, R0, 0xfffff800, RZ, 0xc0, !PT ;  /* 0xfffff80000007812 */ /* 0x000fc800078ec0ff */
[----:B------:R-:W-:Y:S01]  /*0160*/  IADD3 R13, R13, -R0, RZ ;  /* 0x800000000d0d7210 */ /* 0x000fe20007ffe0ff */
[----:B------:R-:W3:Y:S04]  /*0170*/  LDC.64 R6, c[0x0][0x258] ;  /* 0x00009600ff067b82 */ /* 0x000ee80000000a00 */
[----:B--2---:R-:W-:-:S04]  /*0180*/  IMAD.WIDE R16, R13, 0x4, R16 ;  /* 0x000000040d107825 */ /* 0x004fc800078e0210 */
[C---:B01----:R-:W-:Y:S01]  /*0190*/  IMAD.WIDE R4, R13.reuse, 0x4, R4 ;  /* 0x000000040d047825 */ /* 0x043fe200078e0204 */
[----:B------:R-:W0:Y:S01]  /*01a0*/  LDC.64 R2, c[0x0][0x260] ;  /* 0x00009800ff027b82 */ /* 0x000e220000000a00 */
[----:B------:R-:W2:Y:S04]  /*01b0*/  LDG.E.EL R16, desc[UR4][R16.64] ;  /* 0x0000000410107981 */ /* 0x000ea8000c2e1900 */
[----:B------:R5:W2:Y:S01]  /*01c0*/  LDG.E.EL R0, desc[UR4][R4.64] ;  /* 0x0000000404007981 */ /* 0x000aa2000c2e1900 */
[----:B----4-:R-:W-:-:S04]  /*01d0*/  IMAD.WIDE R18, R13, 0x4, R18 ;  /* 0x000000040d127825 */ /* 0x010fc800078e0212 */
[C---:B------:R-:W-:Y:S02]  /*01e0*/  IMAD.WIDE R8, R12.reuse, 0x4, R8 ;  /* 0x000000040c087825 */ /* 0x040fe400078e0208 */
[----:B------:R-:W4:Y:S02]  /*01f0*/  LDG.E.EL R18, desc[UR4][R18.64] ;  /* 0x0000000412127981 */ /* 0x000f24000c2e1900 */
[C---:B------:R-:W-:Y:S02]  /*0200*/  IMAD.WIDE R20, R13.reuse, 0x4, R20 ;  /* 0x000000040d147825 */ /* 0x040fe400078e0214 */
[----:B------:R-:W4:Y:S02]  /*0210*/  LDG.E.64 R8, desc[UR4][R8.64] ;  /* 0x0000000408087981 */ /* 0x000f24000c1e1b00 */
[----:B-----5:R-:W-:Y:S02]  /*0220*/  IMAD.WIDE R4, R12, 0x4, R22 ;  /* 0x000000040c047825 */ /* 0x020fe400078e0216 */
[----:B------:R-:W5:Y:S02]  /*0230*/  LDG.E.EL R17, desc[UR4][R20.64] ;  /* 0x0000000414117981 */ /* 0x000f64000c2e1900 */
[----:B---3--:R-:W-:-:S02]  /*0240*/  IMAD.WIDE R14, R13, 0x4, R14 ;  /* 0x000000040d0e7825 */ /* 0x008fc400078e020e */
[----:B------:R-:W5:Y:S02]  /*0250*/  LDG.E.64 R4, desc[UR4][R4.64] ;  /* 0x0000000404047981 */ /* 0x000f64000c1e1b00 */
[C---:B------:R-:W-:Y:S02]  /*0260*/  IMAD.WIDE R10, R13.reuse, 0x4, R10 ;  /* 0x000000040d0a7825 */ /* 0x040fe400078e020a */
[----:B------:R-:W3:Y:S02]  /*0270*/  LDG.E.EL R14, desc[UR4][R14.64] ;  /* 0x000000040e0e7981 */ /* 0x000ee4000c2e1900 */
[C---:B------:R-:W-:Y:S02]  /*0280*/  IMAD.WIDE R6, R13.reuse, 0x4, R6 ;  /* 0x000000040d067825 */ /* 0x040fe400078e0206 */
[----:B------:R-:W3:Y:S02]  /*0290*/  LDG.E.EL R11, desc[UR4][R10.64] ;  /* 0x000000040a0b7981 */ /* 0x000ee4000c2e1900 */
[----:B0-----:R-:W-:-:S02]  /*02a0*/  IMAD.WIDE R2, R13, 0x4, R2 ;  /* 0x000000040d027825 */ /* 0x001fc400078e0202 */
[----:B------:R0:W3:Y:S04]  /*02b0*/  LDG.E.EL R6, desc[UR4][R6.64] ;  /* 0x0000000406067981 */ /* 0x0000e8000c2e1900 */
[----:B------:R1:W3:Y:S01]  /*02c0*/  LDG.E.EL R13, desc[UR4][R2.64] ;  /* 0x00000004020d7981 */ /* 0x0002e2000c2e1900 */
[----:B0-----:R-:W-:Y:S01]  /*02d0*/  HFMA2.MMA R7, -RZ, RZ, 1.625, 0 ;  /* 0x3e800000ff077435 */ /* 0x001fe200000001ff */
[----:B-1----:R-:W0:Y:S02]  /*02e0*/  LDC.64 R2, c[0x0][0x210] ;  /* 0x00008400ff027b82 */ /* 0x002e240000000a00 */
[----:B0-----:R-:W-:-:S04]  /*02f0*/  IMAD.WIDE R2, R12, 0x4, R2 ;  /* 0x000000040c027825 */ /* 0x001fc800078e0202 */
[----:B--2---:R-:W-:Y:S01]  /*0300*/  FADD R16, R16, 9.9999997473787516356e-06 ;  /* 0x3727c5ac10107421 */ /* 0x004fe20000000000 */
[----:B------:R-:W-:-:S03]  /*0310*/  FADD R0, R0, 9.9999997473787516356e-06 ;  /* 0x3727c5ac00007421 */ /* 0x000fc60000000000 */
[----:B------:R-:W0:Y:S08]  /*0320*/  MUFU.SQRT R20, R16 ;  /* 0x0000001000147308 */ /* 0x000e300000002000 */
[----:B------:R-:W1:Y:S01]  /*0330*/  MUFU.SQRT R19, R0 ;  /* 0x0000000000137308 */ /* 0x000e620000002000 */
[C---:B0-----:R-:W-:Y:S02]  /*0340*/  FSETP.GT.AND P1, PT, R20.reuse, 8.50705917302346158658e+37, PT ;  /* 0x7e8000001400780b */ /* 0x041fe40003f24000 */
[----:B------:R-:W-:-:S02]  /*0350*/  FSETP.GEU.AND P3, PT, R20, 1.175494350822287508e-38, PT ;  /* 0x008000001400780b */ /* 0x000fc40003f6e000 */
[C---:B-1----:R-:W-:Y:S02]  /*0360*/  FSETP.GT.AND P0, PT, R19.reuse, 8.50705917302346158658e+37, PT ;  /* 0x7e8000001300780b */ /* 0x042fe40003f04000 */
[----:B------:R-:W-:-:S07]  /*0370*/  FSETP.GEU.AND P2, PT, R19, 1.175494350822287508e-38, PT ;  /* 0x008000001300780b */ /* 0x000fce0003f4e000 */
[----:B------:R-:W-:-:S04]  /*0380*/  @P1 FMUL R20, R20, 0.25 ;  /* 0x3e80000014141820 */ /* 0x000fc80000400000 */
[----:B------:R-:W-:Y:S01]  /*0390*/  @!P3 FMUL R20, R20, 16777216 ;  /* 0x4b8000001414b820 */ /* 0x000fe20000400000 */
[----:B------:R-:W-:-:S04]  /*03a0*/  @P0 FMUL R19, R19, 0.25 ;  /* 0x3e80000013130820 */ /* 0x000fc80000400000 */
[----:B------:R-:W-:Y:S01]  /*03b0*/  @!P2 FMUL R19, R19, 16777216 ;  /* 0x4b8000001313a820 */ /* 0x000fe20000400000 */
[----:B------:R-:W0:Y:S01]  /*03c0*/  MUFU.RCP R20, R20 ;  /* 0x0000001400147308 */ /* 0x000e220000001000 */
[----:B------:R-:W-:-:S07]  /*03d0*/  FSEL R0, R7, 1, P0 ;  /* 0x3f80000007007808 */ /* 0x000fce0000000000 */
[----:B------:R-:W1:Y:S01]  /*03e0*/  MUFU.RCP R19, R19 ;  /* 0x0000001300137308 */ /* 0x000e620000001000 */
[----:B------:R-:W-:Y:S01]  /*03f0*/  FSEL R7, R7, 1, P1 ;  /* 0x3f80000007077808 */ /* 0x000fe20000800000 */
[----:B------:R-:W-:-:S04]  /*0400*/  @!P2 FMUL R0, R0, 16777216 ;  /* 0x4b8000000000a820 */ /* 0x000fc80000400000 */
[----:B------:R-:W-:Y:S01]  /*0410*/  @!P3 FMUL R7, R7, 16777216 ;  /* 0x4b8000000707b820 */ /* 0x000fe20000400000 */
[--C-:B-----5:R-:W-:Y:S01]  /*0420*/  FADD R15, R4, -R17.reuse ;  /* 0x80000011040f7221 */ /* 0x120fe20000000000 */
[--C-:B----4-:R-:W-:Y:S02]  /*0430*/  FADD R8, R8, -R18.reuse ;  /* 0x8000001208087221 */ /* 0x110fe40000000000 */
[----:B0-----:R-:W-:Y:S01]  /*0440*/  FMUL R7, R20, R7 ;  /* 0x0000000714077220 */ /* 0x001fe20000400000 */
[----:B------:R-:W-:Y:S01]  /*0450*/  FADD R5, R5, -R17 ;  /* 0x8000001105057221 */ /* 0x000fe20000000000 */
[----:B------:R-:W-:Y:S01]  /*0460*/  FADD R18, R9, -R18 ;  /* 0x8000001209127221 */ /* 0x000fe20000000000 */
[----:B-1----:R-:W-:Y:S01]  /*0470*/  FMUL R0, R19, R0 ;  /* 0x0000000013007220 */ /* 0x002fe20000400000 */
[C---:B------:R-:W-:Y:S02]  /*0480*/  FMUL R8, R7.reuse, R8 ;  /* 0x0000000807087220 */ /* 0x040fe40000400000 */
[----:B------:R-:W-:Y:S01]  /*0490*/  FMUL R18, R7, R18 ;  /* 0x0000001207127220 */ /* 0x000fe20000400000 */
[C---:B------:R-:W-:Y:S01]  /*04a0*/  FMUL R15, R0.reuse, R15 ;  /* 0x0000000f000f7220 */ /* 0x040fe20000400000 */
[----:B------:R-:W-:Y:S01]  /*04b0*/  FMUL R0, R0, R5 ;  /* 0x0000000500007220 */ /* 0x000fe20000400000 */
[----:B---3--:R-:W-:-:S02]  /*04c0*/  FFMA R8, R6, R8, R13 ;  /* 0x0000000806087223 */ /* 0x008fc4000000000d */
[C-C-:B------:R-:W-:Y:S01]  /*04d0*/  FFMA R15, R14.reuse, R15, R11.reuse ;  /* 0x0000000f0e0f7223 */ /* 0x140fe2000000000b */
[----:B------:R-:W-:Y:S01]  /*04e0*/  FFMA R11, R14, R0, R11 ;  /* 0x000000000e0b7223 */ /* 0x000fe2000000000b */
[----:B------:R-:W-:-:S03]  /*04f0*/  FFMA R18, R6, R18, R13 ;  /* 0x0000001206127223 */ /* 0x000fc6000000000d */
[----:B------:R-:W-:Y:S01]  /*0500*/  FSETP.GEU.AND P0, PT, R15, -R8, PT ;  /* 0x800000080f00720b */ /* 0x000fe20003f0e000 */
[----:B------:R-:W-:Y:S01]  /*0510*/  FADD R8, R8, R15 ;  /* 0x0000000f08087221 */ /* 0x000fe20000000000 */
[----:B------:R-:W-:Y:S01]  /*0520*/  FADD R0, R18, R11 ;  /* 0x0000000b12007221 */ /* 0x000fe20000000000 */
[----:B------:R-:W-:-:S03]  /*0530*/  FSETP.GEU.AND P1, PT, R11, -R18, PT ;  /* 0x800000120b00720b */ /* 0x000fc60003f2e000 */
[----:B------:R-:W-:Y:S02]  /*0540*/  FSEL R8, R8, RZ, P0 ;  /* 0x000000ff08087208 */ /* 0x000fe40000000000 */
[----:B------:R-:W-:-:S05]  /*0550*/  FSEL R9, R0, RZ, P1 ;  /* 0x000000ff00097208 */ /* 0x000fca0000800000 */
[----:B------:R-:W-:Y:S01]  /*0560*/  STG.E.64 desc[UR4][R2.64], R8 ;  /* 0x0000000802007986 */ /* 0x000fe2000c101b04 */
[----:B------:R-:W-:Y:S05]  /*0570*/  EXIT ;  /* 0x000000000000794d */ /* 0x000fea0003800000 */
.L_x_0:
[----:B------:R-:W-:-:S00]  /*0580*/  BRA `(.L_x_0) ;  /* 0xfffffffc00fc7947 */ /* 0x000fc0000383ffff */
[----:B------:R-:W-:-:S00]  /*0590*/  NOP ;  /* 0x0000000000007918 */ /* 0x000fc00000000000 */
        /* <DEDUP_REMOVED lines=14> */
.L_x_1:


//--------------------- .nv.global.init           --------------------------
	.section	.nv.global.init,"aw",@progbits
.nv.global.init:
	.type		_$_str,@object
	.size		_$_str,(_$_str_$_2 - _$_str)
_$_str:
        /*0000*/ 	.byte	0x5f, 0x5f, 0x43, 0x55, 0x44, 0x41, 0x5f, 0x46, 0x54, 0x5a, 0x00
	.type		_$_str_$_2,@object
	.size		_$_str_$_2,(.L_1 - _$_str_$_2)
_$_str_$_2:
        /*000b*/ 	.byte	0x5f, 0x5f, 0x43, 0x55, 0x44, 0x41, 0x5f, 0x50, 0x52, 0x45, 0x43, 0x5f, 0x53, 0x51, 0x52, 0x54
        /*001b*/ 	.byte	0x00
.L_1:


//--------------------- .nv.constant0.triton_poi_fused__native_batch_norm_legit_no_training_add_relu_15 --------------------------
	.section	.nv.constant0.triton_poi_fused__native_batch_norm_legit_no_training_add_relu_15,"a",@progbits
	.sectionflags	@""
	.align	4
.nv.constant0.triton_poi_fused__native_batch_norm_legit_no_training_add_relu_15:
	.zero		620
